//
// Generated by NVIDIA NVVM Compiler
//
// Compiler Build ID: CL-36424714
// Cuda compilation tools, release 13.0, V13.0.88
// Based on NVVM 20.0.0
//

.version 9.0
.target sm_100
.address_size 64

	// .globl	_Z4copyILi8192ELi256E4int4EvPKiPii
// _ZZ4copyILi8192ELi256E4int4EvPKiPiiE4smem has been demoted

.visible .entry _Z4copyILi8192ELi256E4int4EvPKiPii(
	.param .u64 .ptr .align 1 _Z4copyILi8192ELi256E4int4EvPKiPii_param_0,
	.param .u64 .ptr .align 1 _Z4copyILi8192ELi256E4int4EvPKiPii_param_1,
	.param .u32 _Z4copyILi8192ELi256E4int4EvPKiPii_param_2
)
{
	.reg .pred 	%p<4>;
	.reg .b32 	%r<77>;
	.reg .b64 	%rd<14>;
	// demoted variable
	.shared .align 16 .b8 _ZZ4copyILi8192ELi256E4int4EvPKiPiiE4smem[32768];
	ld.param.u64 	%rd2, [_Z4copyILi8192ELi256E4int4EvPKiPii_param_0];
	ld.param.u64 	%rd3, [_Z4copyILi8192ELi256E4int4EvPKiPii_param_1];
	ld.param.u32 	%r17, [_Z4copyILi8192ELi256E4int4EvPKiPii_param_2];
	mov.u32 	%r1, %tid.x;
	mov.u32 	%r18, %ctaid.x;
	mov.u32 	%r19, %nctaid.x;
	div.s32 	%r20, %r17, %r19;
	mul.lo.s32 	%r75, %r20, %r18;
	add.s32 	%r21, %r19, -1;
	setp.eq.s32 	%p1, %r18, %r21;
	add.s32 	%r22, %r75, %r20;
	selp.b32 	%r23, %r17, %r22, %p1;
	sub.s32 	%r3, %r23, %r75;
	setp.lt.s32 	%p2, %r3, 8192;
	@%p2 bra 	$L__BB0_3;
	shl.b32 	%r24, %r1, 4;
	mov.u32 	%r25, _ZZ4copyILi8192ELi256E4int4EvPKiPiiE4smem;
	add.s32 	%r4, %r25, %r24;
	add.s32 	%r5, %r4, 4096;
	add.s32 	%r6, %r4, 8192;
	add.s32 	%r7, %r4, 12288;
	add.s32 	%r8, %r4, 16384;
	add.s32 	%r9, %r4, 20480;
	add.s32 	%r10, %r4, 24576;
	add.s32 	%r11, %r4, 28672;
	shr.s32 	%r26, %r3, 31;
	shr.u32 	%r27, %r26, 19;
	add.s32 	%r28, %r3, %r27;
	shr.s32 	%r29, %r28, 13;
	neg.s32 	%r76, %r29;
	cvta.to.global.u64 	%rd1, %rd3;
$L__BB0_2:
	shr.s32 	%r38, %r75, 31;
	shr.u32 	%r39, %r38, 30;
	add.s32 	%r40, %r75, %r39;
	shr.s32 	%r41, %r40, 2;
	add.s32 	%r42, %r41, %r1;
	mul.wide.s32 	%rd12, %r42, 16;
	add.s64 	%rd4, %rd2, %rd12;
	// begin inline asm
	cp.async.cg.shared.global [%r4], [%rd4], 16, 16;
	// end inline asm
	add.s64 	%rd5, %rd4, 4096;
	// begin inline asm
	cp.async.cg.shared.global [%r5], [%rd5], 16, 16;
	// end inline asm
	add.s64 	%rd6, %rd4, 8192;
	// begin inline asm
	cp.async.cg.shared.global [%r6], [%rd6], 16, 16;
	// end inline asm
	add.s64 	%rd7, %rd4, 12288;
	// begin inline asm
	cp.async.cg.shared.global [%r7], [%rd7], 16, 16;
	// end inline asm
	add.s64 	%rd8, %rd4, 16384;
	// begin inline asm
	cp.async.cg.shared.global [%r8], [%rd8], 16, 16;
	// end inline asm
	add.s64 	%rd9, %rd4, 20480;
	// begin inline asm
	cp.async.cg.shared.global [%r9], [%rd9], 16, 16;
	// end inline asm
	add.s64 	%rd10, %rd4, 24576;
	// begin inline asm
	cp.async.cg.shared.global [%r10], [%rd10], 16, 16;
	// end inline asm
	add.s64 	%rd11, %rd4, 28672;
	// begin inline asm
	cp.async.cg.shared.global [%r11], [%rd11], 16, 16;
	// end inline asm
	// begin inline asm
	cp.async.commit_group;
	// end inline asm
	// begin inline asm
	cp.async.wait_group 0;
	// end inline asm
	add.s64 	%rd13, %rd1, %rd12;
	ld.shared.v4.u32 	{%r43, %r44, %r45, %r46}, [%r4];
	st.global.v4.u32 	[%rd13], {%r43, %r44, %r45, %r46};
	ld.shared.v4.u32 	{%r47, %r48, %r49, %r50}, [%r4+4096];
	st.global.v4.u32 	[%rd13+4096], {%r47, %r48, %r49, %r50};
	ld.shared.v4.u32 	{%r51, %r52, %r53, %r54}, [%r4+8192];
	st.global.v4.u32 	[%rd13+8192], {%r51, %r52, %r53, %r54};
	ld.shared.v4.u32 	{%r55, %r56, %r57, %r58}, [%r4+12288];
	st.global.v4.u32 	[%rd13+12288], {%r55, %r56, %r57, %r58};
	ld.shared.v4.u32 	{%r59, %r60, %r61, %r62}, [%r4+16384];
	st.global.v4.u32 	[%rd13+16384], {%r59, %r60, %r61, %r62};
	ld.shared.v4.u32 	{%r63, %r64, %r65, %r66}, [%r4+20480];
	st.global.v4.u32 	[%rd13+20480], {%r63, %r64, %r65, %r66};
	ld.shared.v4.u32 	{%r67, %r68, %r69, %r70}, [%r4+24576];
	st.global.v4.u32 	[%rd13+24576], {%r67, %r68, %r69, %r70};
	ld.shared.v4.u32 	{%r71, %r72, %r73, %r74}, [%r4+28672];
	st.global.v4.u32 	[%rd13+28672], {%r71, %r72, %r73, %r74};
	add.s32 	%r76, %r76, 1;
	setp.ne.s32 	%p3, %r76, 0;
	add.s32 	%r75, %r75, 8192;
	@%p3 bra 	$L__BB0_2;
$L__BB0_3:
	ret;

}


// ===== COMPILED SASS (sm_100) =====

	.target	sm_100

	.elftype	@"ET_EXEC"


//--------------------- .note.nv.tkinfo           --------------------------
	.section	.note.nv.tkinfo,"",@"SHT_NOTE"
	.sectionflags	@"SHF_NOTE_NV_TKINFO"
	.tkinfo
        /*0018*/ 	.word	0x00000002
        /*0030*/ 	.string	""
        /*0030*/ 	.string	"ptxas"
        /*0030*/ 	.string	"Cuda compilation tools, release 13.0, V13.0.88"
        /*0030*/ 	.string	"Build cuda_13.0.r13.0/compiler.36424714_0"
        /*0030*/ 	.string	"-arch sm_100 -m 64 "



//--------------------- .note.nv.cuinfo           --------------------------
	.section	.note.nv.cuinfo,"",@"SHT_NOTE"
	.sectionflags	@"SHF_NOTE_NV_CUINFO"
        /*0018*/ 	.short	0x0002
        /*001a*/ 	.short	0x0064
        /*001c*/ 	.short	0x0082
	.zero		2


//--------------------- .nv.info                  --------------------------
	.section	.nv.info,"",@"SHT_CUDA_INFO"
	.align	4


	//----- nvinfo : EIATTR_REGCOUNT
	.align		4
        /*0000*/ 	.byte	0x04, 0x2f
        /*0002*/ 	.short	(.L_1 - .L_0)
	.align		4
.L_0:
        /*0004*/ 	.word	index@(_Z4copyILi8192ELi256E4int4EvPKiPii)
        /*0008*/ 	.word	0x00000028


	//----- nvinfo : EIATTR_FRAME_SIZE
	.align		4
.L_1:
        /*000c*/ 	.byte	0x04, 0x11
        /*000e*/ 	.short	(.L_3 - .L_2)
	.align		4
.L_2:
        /*0010*/ 	.word	index@(_Z4copyILi8192ELi256E4int4EvPKiPii)
        /*0014*/ 	.word	0x00000000


	//----- nvinfo : EIATTR_MIN_STACK_SIZE
	.align		4
.L_3:
        /*0018*/ 	.byte	0x04, 0x12
        /*001a*/ 	.short	(.L_5 - .L_4)
	.align		4
.L_4:
        /*001c*/ 	.word	index@(_Z4copyILi8192ELi256E4int4EvPKiPii)
        /*0020*/ 	.word	0x00000000
.L_5:


//--------------------- .nv.compat                --------------------------
	.section	.nv.compat,"",@"SHT_CUDA_COMPAT_INFO"
	.align	4
        /*0000*/ 	.byte	0x02, 0x09, 0x00, 0x00, 0x02, 0x02, 0x01, 0x00, 0x02, 0x05, 0x05, 0x00, 0x03, 0x07, 0x01, 0x01
        /*0010*/ 	.byte	0x02, 0x03, 0x00, 0x00, 0x02, 0x06, 0x01, 0x00, 0x04, 0x0b, 0x08, 0x00, 0x09, 0x00, 0x00, 0x00
        /*0020*/ 	.byte	0x00, 0x00, 0x00, 0x00


//--------------------- .nv.info._Z4copyILi8192ELi256E4int4EvPKiPii --------------------------
	.section	.nv.info._Z4copyILi8192ELi256E4int4EvPKiPii,"",@"SHT_CUDA_INFO"
	.sectionflags	@""
	.align	4


	//----- nvinfo : EIATTR_CUDA_API_VERSION
	.align		4
        /*0000*/ 	.byte	0x04, 0x37
        /*0002*/ 	.short	(.L_7 - .L_6)
.L_6:
        /*0004*/ 	.word	0x00000082


	//----- nvinfo : EIATTR_KPARAM_INFO
	.align		4
.L_7:
        /*0008*/ 	.byte	0x04, 0x17
        /*000a*/ 	.short	(.L_9 - .L_8)
.L_8:
        /*000c*/ 	.word	0x00000000
        /*0010*/ 	.short	0x0002
        /*0012*/ 	.short	0x0010
        /*0014*/ 	.byte	0x00, 0xf0, 0x11, 0x00


	//----- nvinfo : EIATTR_KPARAM_INFO
	.align		4
.L_9:
        /*0018*/ 	.byte	0x04, 0x17
        /*001a*/ 	.short	(.L_11 - .L_10)
.L_10:
        /*001c*/ 	.word	0x00000000
        /*0020*/ 	.short	0x0001
        /*0022*/ 	.short	0x0008
        /*0024*/ 	.byte	0x00, 0xf5, 0x21, 0x00


	//----- nvinfo : EIATTR_KPARAM_INFO
	.align		4
.L_11:
        /*0028*/ 	.byte	0x04, 0x17
        /*002a*/ 	.short	(.L_13 - .L_12)
.L_12:
        /*002c*/ 	.word	0x00000000
        /*0030*/ 	.short	0x0000
        /*0032*/ 	.short	0x0000
        /*0034*/ 	.byte	0x00, 0xf5, 0x21, 0x00


	//----- nvinfo : EIATTR_SPARSE_MMA_MASK
	.align		4
.L_13:
        /*0038*/ 	.byte	0x03, 0x50
        /*003a*/ 	.short	0x0000


	//----- nvinfo : EIATTR_MAXREG_COUNT
	.align		4
        /*003c*/ 	.byte	0x03, 0x1b
        /*003e*/ 	.short	0x00ff


	//----- nvinfo : EIATTR_MERCURY_ISA_VERSION
	.align		4
        /*0040*/ 	.byte	0x03, 0x5f
        /*0042*/ 	.short	0x0101


	//----- nvinfo : EIATTR_VRC_CTA_INIT_COUNT
	.align		4
        /*0044*/ 	.byte	0x02, 0x4a
	.zero		1
	.zero		1


	//----- nvinfo : EIATTR_EXIT_INSTR_OFFSETS
	.align		4
        /*0048*/ 	.byte	0x04, 0x1c
        /*004a*/ 	.short	(.L_15 - .L_14)


	//   ....[0]....
.L_14:
        /*004c*/ 	.word	0x00000230


	//   ....[1]....
        /*0050*/ 	.word	0x000016a0


	//   ....[2]....
        /*0054*/ 	.word	0x000019f0


	//----- nvinfo : EIATTR_CBANK_PARAM_SIZE
	.align		4
.L_15:
        /*0058*/ 	.byte	0x03, 0x19
        /*005a*/ 	.short	0x0014


	//----- nvinfo : EIATTR_PARAM_CBANK
	.align		4
        /*005c*/ 	.byte	0x04, 0x0a
        /*005e*/ 	.short	(.L_17 - .L_16)
	.align		4
.L_16:
        /*0060*/ 	.word	index@(.nv.constant0._Z4copyILi8192ELi256E4int4EvPKiPii)
        /*0064*/ 	.short	0x0380
        /*0066*/ 	.short	0x0014


	//----- nvinfo : EIATTR_SW_WAR
	.align		4
.L_17:
        /*0068*/ 	.byte	0x04, 0x36
        /*006a*/ 	.short	(.L_19 - .L_18)
.L_18:
        /*006c*/ 	.word	0x00000008
.L_19:


//--------------------- .nv.callgraph             --------------------------
	.section	.nv.callgraph,"",@"SHT_CUDA_CALLGRAPH"
	.align	4
	.sectionentsize	8
	.align		4
        /*0000*/ 	.word	0x00000000
	.align		4
        /*0004*/ 	.word	0xffffffff
	.align		4
        /*0008*/ 	.word	0x00000000
	.align		4
        /*000c*/ 	.word	0xfffffffe
	.align		4
        /*0010*/ 	.word	0x00000000
	.align		4
        /*0014*/ 	.word	0xfffffffd
	.align		4
        /*0018*/ 	.word	0x00000000
	.align		4
        /*001c*/ 	.word	0xfffffffc


//--------------------- .text._Z4copyILi8192ELi256E4int4EvPKiPii --------------------------
	.section	.text._Z4copyILi8192ELi256E4int4EvPKiPii,"ax",@progbits
	.align	128
        .global         _Z4copyILi8192ELi256E4int4EvPKiPii
        .type           _Z4copyILi8192ELi256E4int4EvPKiPii,@function
        .size           _Z4copyILi8192ELi256E4int4EvPKiPii,(.L_x_5 - _Z4copyILi8192ELi256E4int4EvPKiPii)
        .other          _Z4copyILi8192ELi256E4int4EvPKiPii,@"STO_CUDA_ENTRY STV_DEFAULT"
_Z4copyILi8192ELi256E4int4EvPKiPii:
.text._Z4copyILi8192ELi256E4int4EvPKiPii:
[----:B------:R-:W-:Y:S08]  /*0000*/  LDC R1, c[0x0][0x37c] ;  /* 0x0000df00ff017b82 */ /* 0x000ff00000000800 */
[----:B------:R-:W1:Y:S08]  /*0010*/  LDC R4, c[0x0][0x370] ;  /* 0x0000dc00ff047b82 */ /* 0x000e700000000800 */
[----:B------:R-:W2:Y:S08]  /*0020*/  LDC R9, c[0x0][0x390] ;  /* 0x0000e400ff097b82 */ /* 0x000eb00000000800 */
[----:B------:R-:W3:Y:S01]  /*0030*/  S2UR UR4, SR_CTAID.X ;  /* 0x00000000000479c3 */ /* 0x000ee20000002500 */
[----:B-1----:R-:W-:-:S02]  /*0040*/  IABS R5, R4 ;  /* 0x0000000400057213 */ /* 0x002fc40000000000 */
[----:B------:R-:W-:Y:S02]  /*0050*/  IABS R8, R4 ;  /* 0x0000000400087213 */ /* 0x000fe40000000000 */
[----:B------:R-:W1:Y:S03]  /*0060*/  I2F.RP R0, R5 ;  /* 0x0000000500007306 */ /* 0x000e660000209400 */
[----:B------:R-:W-:-:S05]  /*0070*/  IMAD.MOV R8, RZ, RZ, -R8 ;  /* 0x000000ffff087224 */ /* 0x000fca00078e0a08 */
[----:B-1----:R-:W1:Y:S02]  /*0080*/  MUFU.RCP R0, R0 ;  /* 0x0000000000007308 */ /* 0x002e640000001000 */
[----:B-1----:R-:W-:Y:S01]  /*0090*/  VIADD R2, R0, 0xffffffe ;  /* 0x0ffffffe00027836 */ /* 0x002fe20000000000 */
[----:B--2---:R-:W-:-:S05]  /*00a0*/  IABS R0, R9 ;  /* 0x0000000900007213 */ /* 0x004fca0000000000 */
[----:B------:R1:W2:Y:S02]  /*00b0*/  F2I.FTZ.U32.TRUNC.NTZ R3, R2 ;  /* 0x0000000200037305 */ /* 0x0002a4000021f000 */
[----:B-1----:R-:W-:Y:S02]  /*00c0*/  IMAD.MOV.U32 R2, RZ, RZ, RZ ;  /* 0x000000ffff027224 */ /* 0x002fe400078e00ff */
[----:B--2---:R-:W-:-:S04]  /*00d0*/  IMAD.MOV R6, RZ, RZ, -R3 ;  /* 0x000000ffff067224 */ /* 0x004fc800078e0a03 */
[----:B------:R-:W-:-:S04]  /*00e0*/  IMAD R7, R6, R5, RZ ;  /* 0x0000000506077224 */ /* 0x000fc800078e02ff */
[----:B------:R-:W-:-:S04]  /*00f0*/  IMAD.HI.U32 R3, R3, R7, R2 ;  /* 0x0000000703037227 */ /* 0x000fc800078e0002 */
[----:B------:R-:W-:Y:S02]  /*0100*/  IMAD.MOV.U32 R2, RZ, RZ, R8 ;  /* 0x000000ffff027224 */ /* 0x000fe400078e0008 */
[----:B------:R-:W-:-:S04]  /*0110*/  IMAD.HI.U32 R3, R3, R0, RZ ;  /* 0x0000000003037227 */ /* 0x000fc800078e00ff */
[----:B------:R-:W-:-:S05]  /*0120*/  IMAD R0, R3, R2, R0 ;  /* 0x0000000203007224 */ /* 0x000fca00078e0200 */
[----:B------:R-:W-:-:S13]  /*0130*/  ISETP.GT.U32.AND P1, PT, R5, R0, PT ;  /* 0x000000000500720c */ /* 0x000fda0003f24070 */
[----:B------:R-:W-:Y:S02]  /*0140*/  @!P1 IMAD.IADD R0, R0, 0x1, -R5 ;  /* 0x0000000100009824 */ /* 0x000fe400078e0a05 */
[----:B------:R-:W-:Y:S01]  /*0150*/  @!P1 VIADD R3, R3, 0x1 ;  /* 0x0000000103039836 */ /* 0x000fe20000000000 */
[----:B------:R-:W-:Y:S02]  /*0160*/  ISETP.NE.AND P1, PT, R4, RZ, PT ;  /* 0x000000ff0400720c */ /* 0x000fe40003f25270 */
[----:B------:R-:W-:Y:S02]  /*0170*/  ISETP.GE.U32.AND P0, PT, R0, R5, PT ;  /* 0x000000050000720c */ /* 0x000fe40003f06070 */
[----:B------:R-:W-:-:S04]  /*0180*/  LOP3.LUT R0, R4, R9, RZ, 0x3c, !PT ;  /* 0x0000000904007212 */ /* 0x000fc800078e3cff */
[----:B------:R-:W-:Y:S01]  /*0190*/  ISETP.GE.AND P2, PT, R0, RZ, PT ;  /* 0x000000ff0000720c */ /* 0x000fe20003f46270 */
[----:B------:R-:W-:-:S06]  /*01a0*/  VIADD R0, R4, 0xffffffff ;  /* 0xffffffff04007836 */ /* 0x000fcc0000000000 */
[----:B------:R-:W-:Y:S01]  /*01b0*/  @P0 VIADD R3, R3, 0x1 ;  /* 0x0000000103030836 */ /* 0x000fe20000000000 */
[----:B---3--:R-:W-:-:S05]  /*01c0*/  ISETP.NE.AND P0, PT, R0, UR4, PT ;  /* 0x0000000400007c0c */ /* 0x008fca000bf05270 */
[----:B------:R-:W-:Y:S01]  /*01d0*/  @!P2 IMAD.MOV R3, RZ, RZ, -R3 ;  /* 0x000000ffff03a224 */ /* 0x000fe200078e0a03 */
[----:B------:R-:W-:-:S05]  /*01e0*/  @!P1 LOP3.LUT R3, RZ, R4, RZ, 0x33, !PT ;  /* 0x00000004ff039212 */ /* 0x000fca00078e33ff */
[----:B------:R-:W-:-:S04]  /*01f0*/  IMAD R24, R3, UR4, RZ ;  /* 0x0000000403187c24 */ /* 0x000fc8000f8e02ff */
[----:B------:R-:W-:-:S04]  /*0200*/  @P0 IMAD.IADD R9, R3, 0x1, R24 ;  /* 0x0000000103090824 */ /* 0x000fc800078e0218 */
[----:B------:R-:W-:-:S05]  /*0210*/  IMAD.IADD R9, R9, 0x1, -R24 ;  /* 0x0000000109097824 */ /* 0x000fca00078e0a18 */
[----:B------:R-:W-:-:S13]  /*0220*/  ISETP.GE.AND P0, PT, R9, 0x2000, PT ;  /* 0x000020000900780c */ /* 0x000fda0003f06270 */
[----:B------:R-:W-:Y:S05]  /*0230*/  @!P0 EXIT ;  /* 0x000000000000894d */ /* 0x000fea0003800000 */
[----:B------:R-:W1:Y:S01]  /*0240*/  S2R R0, SR_TID.X ;  /* 0x0000000000007919 */ /* 0x000e620000002100 */
[----:B------:R-:W2:Y:S01]  /*0250*/  S2UR UR5, SR_CgaCtaId ;  /* 0x00000000000579c3 */ /* 0x000ea20000008800 */
[----:B------:R-:W-:Y:S01]  /*0260*/  SHF.R.S32.HI R2, RZ, 0x1f, R9 ;  /* 0x0000001fff027819 */ /* 0x000fe20000011409 */
[----:B------:R-:W-:Y:S01]  /*0270*/  UMOV UR4, 0x400 ;  /* 0x0000040000047882 */ /* 0x000fe20000000000 */
[----:B------:R-:W3:Y:S02]  /*0280*/  LDCU.64 UR6, c[0x0][0x358] ;  /* 0x00006b00ff0677ac */ /* 0x000ee40008000a00 */
[----:B------:R-:W-:-:S03]  /*0290*/  LEA.HI R2, R2, R9, RZ, 0xd ;  /* 0x0000000902027211 */ /* 0x000fc600078f68ff */
[----:B------:R-:W4:Y:S01]  /*02a0*/  LDC.64 R28, c[0x0][0x380] ;  /* 0x0000e000ff1c7b82 */ /* 0x000f220000000a00 */
[----:B------:R-:W-:-:S05]  /*02b0*/  SHF.R.S32.HI R2, RZ, 0xd, R2 ;  /* 0x0000000dff027819 */ /* 0x000fca0000011402 */
[----:B------:R-:W-:Y:S02]  /*02c0*/  IMAD.MOV R2, RZ, RZ, -R2 ;  /* 0x000000ffff027224 */ /* 0x000fe400078e0a02 */
[----:B------:R-:W5:Y:S03]  /*02d0*/  LDC.64 R26, c[0x0][0x388] ;  /* 0x0000e200ff1a7b82 */ /* 0x000f660000000a00 */
[----:B------:R-:W-:Y:S01]  /*02e0*/  ISETP.GE.AND P0, PT, R2, RZ, PT ;  /* 0x000000ff0200720c */ /* 0x000fe20003f06270 */
[----:B--2---:R-:W-:-:S06]  /*02f0*/  ULEA UR4, UR5, UR4, 0x18 ;  /* 0x0000000405047291 */ /* 0x004fcc000f8ec0ff */
[----:B-1----:R-:W-:-:S06]  /*0300*/  LEA R3, R0, UR4, 0x4 ;  /* 0x0000000400037c11 */ /* 0x002fcc000f8e20ff */
[----:B---3--:R-:W-:Y:S05]  /*0310*/  @P0 BRA `(.L_x_0) ;  /* 0x0000001000e40947 */ /* 0x008fea0003800000 */
[----:B------:R-:W-:Y:S01]  /*0320*/  IMAD.MOV R4, RZ, RZ, -R2 ;  /* 0x000000ffff047224 */ /* 0x000fe200078e0a02 */
[----:B------:R-:W-:-:S04]  /*0330*/  PLOP3.LUT P0, PT, PT, PT, PT, 0x80, 0x8 ;  /* 0x000000000008781c */ /* 0x000fc80003f0f070 */
[----:B------:R-:W-:-:S13]  /*0340*/  ISETP.GT.AND P1, PT, R4, 0x3, PT ;  /* 0x000000030400780c */ /* 0x000fda0003f24270 */
[----:B------:R-:W-:Y:S05]  /*0350*/  @!P1 BRA `(.L_x_1) ;  /* 0x0000000c00289947 */ /* 0x000fea0003800000 */
[----:B------:R-:W1:Y:S01]  /*0360*/  LDC.64 R32, c[0x0][0x380] ;  /* 0x0000e000ff207b82 */ /* 0x000e620000000a00 */
[----:B------:R-:W-:-:S07]  /*0370*/  PLOP3.LUT P0, PT, PT, PT, PT, 0x8, 0x80 ;  /* 0x000000000080781c */ /* 0x000fce0003f0e170 */
[----:B------:R-:W2:Y:S06]  /*0380*/  LDC.64 R30, c[0x0][0x388] ;  /* 0x0000e200ff1e7b82 */ /* 0x000eac0000000a00 */
.L_x_2:
[----:B-----5:R-:W-:Y:S01]  /*0390*/  SHF.R.S32.HI R5, RZ, 0x1f, R24 ;  /* 0x0000001fff057819 */ /* 0x020fe20000011418 */
[----:B------:R-:W-:-:S03]  /*03a0*/  VIADD R2, R2, 0x4 ;  /* 0x0000000402027836 */ /* 0x000fc60000000000 */
[----:B------:R-:W-:-:S04]  /*03b0*/  LEA.HI R5, R5, R24, RZ, 0x2 ;  /* 0x0000001805057211 */ /* 0x000fc800078f10ff */
[----:B------:R-:W-:-:S05]  /*03c0*/  LEA.HI.SX32 R35, R5, R0, 0x1e ;  /* 0x0000000005237211 */ /* 0x000fca00078ff2ff */
[----:B-1----:R-:W-:-:S04]  /*03d0*/  IMAD.WIDE R4, R35, 0x10, R32 ;  /* 0x0000001023047825 */ /* 0x002fc800078e0220 */
[----:B--2---:R-:W-:Y:S01]  /*03e0*/  IMAD.WIDE R34, R35, 0x10, R30 ;  /* 0x0000001023227825 */ /* 0x004fe200078e021e */
[C---:B------:R-:W-:Y:S01]  /*03f0*/  IADD3 R6, P1, PT, R4.reuse, 0x1000, RZ ;  /* 0x0000100004067810 */ /* 0x040fe20007f3e0ff */
[----:B------:R-:W-:Y:S01]  /*0400*/  @!PT LDS RZ, [RZ] ;  /* 0x00000000fffff984 */ /* 0x000fe20000000800 */
[----:B------:R-:W-:Y:S01]  /*0410*/  @!PT LDS RZ, [RZ] ;  /* 0x00000000fffff984 */ /* 0x000fe20000000800 */
[----:B------:R-:W-:Y:S01]  /*0420*/  @!PT LDS RZ, [RZ] ;  /* 0x00000000fffff984 */ /* 0x000fe20000000800 */
[----:B------:R-:W-:Y:S01]  /*0430*/  LDGSTS.E.BYPASS.128 [R3], desc[UR6][R4.64] ;  /* 0x0000000004037fae */ /* 0x000fe2000b981806 */
[C---:B------:R-:W-:Y:S02]  /*0440*/  IADD3 R12, P2, PT, R4.reuse, 0x2000, RZ ;  /* 0x00002000040c7810 */ /* 0x040fe40007f5e0ff */
[C---:B------:R-:W-:Y:S01]  /*0450*/  IADD3 R22, P3, PT, R4.reuse, 0x5000, RZ ;  /* 0x0000500004167810 */ /* 0x040fe20007f7e0ff */
[--C-:B------:R-:W-:Y:S01]  /*0460*/  IMAD.X R7, RZ, RZ, R5.reuse, P1 ;  /* 0x000000ffff077224 */ /* 0x100fe200008e0605 */
[C---:B------:R-:W-:Y:S01]  /*0470*/  IADD3 R8, P1, PT, R4.reuse, 0x3000, RZ ;  /* 0x0000300004087810 */ /* 0x040fe20007f3e0ff */
[--C-:B------:R-:W-:Y:S01]  /*0480*/  IMAD.X R13, RZ, RZ, R5.reuse, P2 ;  /* 0x000000ffff0d7224 */ /* 0x100fe200010e0605 */
[C---:B------:R-:W-:Y:S01]  /*0490*/  IADD3 R10, P2, PT, R4.reuse, 0x4000, RZ ;  /* 0x00004000040a7810 */ /* 0x040fe20007f5e0ff */
[--C-:B------:R-:W-:Y:S01]  /*04a0*/  IMAD.X R23, RZ, RZ, R5.reuse, P3 ;  /* 0x000000ffff177224 */ /* 0x100fe200018e0605 */
[C---:B------:R-:W-:Y:S01]  /*04b0*/  IADD3 R20, P4, PT, R4.reuse, 0x6000, RZ ;  /* 0x0000600004147810 */ /* 0x040fe20007f9e0ff */
[--C-:B------:R-:W-:Y:S01]  /*04c0*/  IMAD.X R9, RZ, RZ, R5.reuse, P1 ;  /* 0x000000ffff097224 */ /* 0x100fe200008e0605 */
[----:B------:R-:W-:Y:S01]  /*04d0*/  IADD3 R36, P5, PT, R4, 0x7000, RZ ;  /* 0x0000700004247810 */ /* 0x000fe20007fbe0ff */
[--C-:B------:R-:W-:Y:S01]  /*04e0*/  IMAD.X R11, RZ, RZ, R5.reuse, P2 ;  /* 0x000000ffff0b7224 */ /* 0x100fe200010e0605 */
[----:B------:R1:W-:Y:S01]  /*04f0*/  LDGSTS.E.BYPASS.128 [R3+0x1000], desc[UR6][R6.64] ;  /* 0x0100000006037fae */ /* 0x0003e2000b981806 */
[----:B------:R-:W-:-:S02]  /*0500*/  IMAD.X R21, RZ, RZ, R5, P4 ;  /* 0x000000ffff157224 */ /* 0x000fc400020e0605 */
[----:B------:R-:W-:Y:S01]  /*0510*/  IMAD.X R37, RZ, RZ, R5, P5 ;  /* 0x000000ffff257224 */ /* 0x000fe200028e0605 */
[----:B------:R2:W-:Y:S04]  /*0520*/  LDGSTS.E.BYPASS.128 [R3+0x2000], desc[UR6][R12.64] ;  /* 0x020000000c037fae */ /* 0x0005e8000b981806 */
[----:B------:R-:W-:Y:S04]  /*0530*/  LDGSTS.E.BYPASS.128 [R3+0x3000], desc[UR6][R8.64] ;  /* 0x0300000008037fae */ /* 0x000fe8000b981806 */
[----:B------:R3:W-:Y:S04]  /*0540*/  LDGSTS.E.BYPASS.128 [R3+0x4000], desc[UR6][R10.64] ;  /* 0x040000000a037fae */ /* 0x0007e8000b981806 */
[----:B------:R-:W-:Y:S04]  /*0550*/  LDGSTS.E.BYPASS.128 [R3+0x5000], desc[UR6][R22.64] ;  /* 0x0500000016037fae */ /* 0x000fe8000b981806 */
[----:B------:R4:W-:Y:S04]  /*0560*/  LDGSTS.E.BYPASS.128 [R3+0x6000], desc[UR6][R20.64] ;  /* 0x0600000014037fae */ /* 0x0009e8000b981806 */
[----:B------:R5:W-:Y:S04]  /*0570*/  LDGSTS.E.BYPASS.128 [R3+0x7000], desc[UR6][R36.64] ;  /* 0x0700000024037fae */ /* 0x000be8000b981806 */
[----:B------:R-:W0:Y:S01]  /*0580*/  LDGDEPBAR ;  /* 0x00000000000079af */ /* 0x000e220000000000 */
[----:B------:R-:W-:-:S04]  /*0590*/  DEPBAR.LE SB0, 0x0 ;  /* 0x000080000000791a */ /* 0x000fc80000000000 */
[----:B-1----:R-:W1:Y:S04]  /*05a0*/  LDS.128 R4, [R3+0x1000] ;  /* 0x0010000003047984 */ /* 0x002e680000000c00 */
[----:B--2---:R-:W2:Y:S04]  /*05b0*/  LDS.128 R12, [R3+0x2000] ;  /* 0x00200000030c7984 */ /* 0x004ea80000000c00 */
[----:B---3--:R-:W3:Y:S04]  /*05c0*/  LDS.128 R8, [R3+0x3000] ;  /* 0x0030000003087984 */ /* 0x008ee80000000c00 */
[----:B------:R-:W5:Y:S04]  /*05d0*/  LDS.128 R16, [R3] ;  /* 0x0000000003107984 */ /* 0x000f680000000c00 */
[----:B----4-:R-:W4:Y:S04]  /*05e0*/  LDS.128 R20, [R3+0x7000] ;  /* 0x0070000003147984 */ /* 0x010f280000000c00 */
[----:B-1----:R-:W-:Y:S04]  /*05f0*/  STG.E.128 desc[UR6][R34.64+0x1000], R4 ;  /* 0x0010000422007986 */ /* 0x002fe8000c101d06 */
[----:B------:R-:W1:Y:S04]  /*0600*/  LDS.128 R4, [R3+0x4000] ;  /* 0x0040000003047984 */ /* 0x000e680000000c00 */
[----:B--2---:R-:W-:Y:S04]  /*0610*/  STG.E.128 desc[UR6][R34.64+0x2000], R12 ;  /* 0x0020000c22007986 */ /* 0x004fe8000c101d06 */
[----:B------:R-:W2:Y:S04]  /*0620*/  LDS.128 R12, [R3+0x5000] ;  /* 0x00500000030c7984 */ /* 0x000ea80000000c00 */
[----:B---3--:R-:W-:Y:S04]  /*0630*/  STG.E.128 desc[UR6][R34.64+0x3000], R8 ;  /* 0x0030000822007986 */ /* 0x008fe8000c101d06 */
[----:B------:R-:W3:Y:S04]  /*0640*/  LDS.128 R8, [R3+0x6000] ;  /* 0x0060000003087984 */ /* 0x000ee80000000c00 */
[----:B-----5:R5:W-:Y:S04]  /*0650*/  STG.E.128 desc[UR6][R34.64], R16 ;  /* 0x0000001022007986 */ /* 0x020be8000c101d06 */
[----:B----4-:R-:W-:Y:S01]  /*0660*/  STG.E.128 desc[UR6][R34.64+0x7000], R20 ;  /* 0x0070001422007986 */ /* 0x010fe2000c101d06 */
[----:B-----5:R-:W-:-:S03]  /*0670*/  VIADD R16, R24, 0x2000 ;  /* 0x0000200018107836 */ /* 0x020fc60000000000 */
[----:B-1----:R1:W-:Y:S02]  /*0680*/  STG.E.128 desc[UR6][R34.64+0x4000], R4 ;  /* 0x0040000422007986 */ /* 0x0023e4000c101d06 */
[----:B------:R-:W-:-:S04]  /*0690*/  SHF.R.S32.HI R17, RZ, 0x1f, R16 ;  /* 0x0000001fff117819 */ /* 0x000fc80000011410 */
[----:B------:R-:W-:Y:S01]  /*06a0*/  LEA.HI R17, R17, R16, RZ, 0x2 ;  /* 0x0000001011117211 */ /* 0x000fe200078f10ff */
[----:B--2---:R2:W-:Y:S03]  /*06b0*/  STG.E.128 desc[UR6][R34.64+0x5000], R12 ;  /* 0x0050000c22007986 */ /* 0x0045e6000c101d06 */
[----:B------:R-:W-:Y:S01]  /*06c0*/  LEA.HI.SX32 R25, R17, R0, 0x1e ;  /* 0x0000000011197211 */ /* 0x000fe200078ff2ff */
[----:B---3--:R3:W-:Y:S04]  /*06d0*/  STG.E.128 desc[UR6][R34.64+0x6000], R8 ;  /* 0x0060000822007986 */ /* 0x0087e8000c101d06 */
[----:B-1----:R-:W-:-:S03]  /*06e0*/  IMAD.WIDE R4, R25, 0x10, R32 ;  /* 0x0000001019047825 */ /* 0x002fc600078e0220 */
[C---:B------:R-:W-:Y:S02]  /*06f0*/  IADD3 R16, P1, PT, R4.reuse, 0x1000, RZ ;  /* 0x0000100004107810 */ /* 0x040fe40007f3e0ff */
[----:B------:R-:W-:Y:S01]  /*0700*/  @!PT LDS RZ, [RZ] ;  /* 0x00000000fffff984 */ /* 0x000fe20000000800 */
[----:B------:R-:W-:Y:S01]  /*0710*/  @!PT LDS RZ, [RZ] ;  /* 0x00000000fffff984 */ /* 0x000fe20000000800 */
[----:B------:R-:W-:Y:S01]  /*0720*/  @!PT LDS RZ, [RZ] ;  /* 0x00000000fffff984 */ /* 0x000fe20000000800 */
[----:B------:R-:W-:Y:S01]  /*0730*/  LDGSTS.E.BYPASS.128 [R3], desc[UR6][R4.64] ;  /* 0x0000000004037fae */ /* 0x000fe2000b981806 */
[C---:B------:R-:W-:Y:S02]  /*0740*/  IADD3 R6, P2, PT, R4.reuse, 0x2000, RZ ;  /* 0x0000200004067810 */ /* 0x040fe40007f5e0ff */
[C---:B--2---:R-:W-:Y:S01]  /*0750*/  IADD3 R14, P5, PT, R4.reuse, 0x7000, RZ ;  /* 0x00007000040e7810 */ /* 0x044fe20007fbe0ff */
[--C-:B------:R-:W-:Y:S01]  /*0760*/  IMAD.X R17, RZ, RZ, R5.reuse, P1 ;  /* 0x000000ffff117224 */ /* 0x100fe200008e0605 */
[C---:B------:R-:W-:Y:S01]  /*0770*/  IADD3 R36, P1, PT, R4.reuse, 0x3000, RZ ;  /* 0x0000300004247810 */ /* 0x040fe20007f3e0ff */
[--C-:B------:R-:W-:Y:S01]  /*0780*/  IMAD.X R7, RZ, RZ, R5.reuse, P2 ;  /* 0x000000ffff077224 */ /* 0x100fe200010e0605 */
[C---:B------:R-:W-:Y:S01]  /*0790*/  IADD3 R12, P2, PT, R4.reuse, 0x4000, RZ ;  /* 0x00004000040c7810 */ /* 0x040fe20007f5e0ff */
[--C-:B------:R-:W-:Y:S01]  /*07a0*/  IMAD.X R15, RZ, RZ, R5.reuse, P5 ;  /* 0x000000ffff0f7224 */ /* 0x100fe200028e0605 */
[----:B------:R-:W-:Y:S01]  /*07b0*/  LDGSTS.E.BYPASS.128 [R3+0x1000], desc[UR6][R16.64] ;  /* 0x0100000010037fae */ /* 0x000fe2000b981806 */
[C---:B---3--:R-:W-:Y:S01]  /*07c0*/  IADD3 R10, P3, PT, R4.reuse, 0x5000, RZ ;  /* 0x00005000040a7810 */ /* 0x048fe20007f7e0ff */
[--C-:B------:R-:W-:Y:S01]  /*07d0*/  IMAD.X R37, RZ, RZ, R5.reuse, P1 ;  /* 0x000000ffff257224 */ /* 0x100fe200008e0605 */
[----:B------:R-:W-:Y:S01]  /*07e0*/  IADD3 R8, P4, PT, R4, 0x6000, RZ ;  /* 0x0000600004087810 */ /* 0x000fe20007f9e0ff */
[--C-:B------:R-:W-:Y:S01]  /*07f0*/  IMAD.X R13, RZ, RZ, R5.reuse, P2 ;  /* 0x000000ffff0d7224 */ /* 0x100fe200010e0605 */
[----:B------:R1:W-:Y:S01]  /*0800*/  LDGSTS.E.BYPASS.128 [R3+0x2000], desc[UR6][R6.64] ;  /* 0x0200000006037fae */ /* 0x0003e2000b981806 */
[----:B------:R-:W-:-:S02]  /*0810*/  IMAD.X R11, RZ, RZ, R5, P3 ;  /* 0x000000ffff0b7224 */ /* 0x000fc400018e0605 */
[----:B------:R-:W-:Y:S01]  /*0820*/  IMAD.X R9, RZ, RZ, R5, P4 ;  /* 0x000000ffff097224 */ /* 0x000fe200020e0605 */
[----:B------:R-:W-:Y:S01]  /*0830*/  LDGSTS.E.BYPASS.128 [R3+0x3000], desc[UR6][R36.64] ;  /* 0x0300000024037fae */ /* 0x000fe2000b981806 */
[----:B------:R-:W-:-:S03]  /*0840*/  IMAD.WIDE R34, R25, 0x10, R30 ;  /* 0x0000001019227825 */ /* 0x000fc600078e021e */
[----:B------:R-:W-:Y:S04]  /*0850*/  LDGSTS.E.BYPASS.128 [R3+0x4000], desc[UR6][R12.64] ;  /* 0x040000000c037fae */ /* 0x000fe8000b981806 */
        /* <DEDUP_REMOVED lines=8> */
[----:B------:R-:W4:Y:S04]  /*08e0*/  LDS.128 R16, [R3] ;  /* 0x0000000003107984 */ /* 0x000f280000000c00 */
[----:B------:R-:W5:Y:S04]  /*08f0*/  LDS.128 R20, [R3+0x7000] ;  /* 0x0070000003147984 */ /* 0x000f680000000c00 */
[----:B-1----:R-:W-:Y:S04]  /*0900*/  STG.E.128 desc[UR6][R34.64+0x1000], R4 ;  /* 0x0010000422007986 */ /* 0x002fe8000c101d06 */
[----:B------:R-:W1:Y:S04]  /*0910*/  LDS.128 R4, [R3+0x4000] ;  /* 0x0040000003047984 */ /* 0x000e680000000c00 */
[----:B--2---:R-:W-:Y:S04]  /*0920*/  STG.E.128 desc[UR6][R34.64+0x3000], R8 ;  /* 0x0030000822007986 */ /* 0x004fe8000c101d06 */
[----:B------:R-:W2:Y:S04]  /*0930*/  LDS.128 R8, [R3+0x6000] ;  /* 0x0060000003087984 */ /* 0x000ea80000000c00 */
[----:B---3--:R-:W-:Y:S04]  /*0940*/  STG.E.128 desc[UR6][R34.64+0x2000], R12 ;  /* 0x0020000c22007986 */ /* 0x008fe8000c101d06 */
[----:B------:R-:W3:Y:S04]  /*0950*/  LDS.128 R12, [R3+0x5000] ;  /* 0x00500000030c7984 */ /* 0x000ee80000000c00 */
[----:B----4-:R4:W-:Y:S04]  /*0960*/  STG.E.128 desc[UR6][R34.64], R16 ;  /* 0x0000001022007986 */ /* 0x0109e8000c101d06 */
[----:B-----5:R-:W-:Y:S01]  /*0970*/  STG.E.128 desc[UR6][R34.64+0x7000], R20 ;  /* 0x0070001422007986 */ /* 0x020fe2000c101d06 */
[----:B----4-:R-:W-:-:S03]  /*0980*/  VIADD R16, R24, 0x4000 ;  /* 0x0000400018107836 */ /* 0x010fc60000000000 */
        /* <DEDUP_REMOVED lines=16> */
[--C-:B------:R-:W-:Y:S02]  /*0a90*/  IMAD.X R17, RZ, RZ, R5.reuse, P5 ;  /* 0x000000ffff117224 */ /* 0x100fe400028e0605 */
[--C-:B------:R-:W-:Y:S01]  /*0aa0*/  IMAD.X R9, RZ, RZ, R5.reuse, P1 ;  /* 0x000000ffff097224 */ /* 0x100fe200008e0605 */
[C---:B------:R-:W-:Y:S01]  /*0ab0*/  IADD3 R36, P1, PT, R4.reuse, 0x3000, RZ ;  /* 0x0000300004247810 */ /* 0x040fe20007f3e0ff */
[----:B------:R-:W-:Y:S01]  /*0ac0*/  IMAD.X R11, RZ, RZ, R5, P4 ;  /* 0x000000ffff0b7224 */ /* 0x000fe200020e0605 */
[C---:B---3--:R-:W-:Y:S01]  /*0ad0*/  IADD3 R12, P2, PT, R4.reuse, 0x4000, RZ ;  /* 0x00004000040c7810 */ /* 0x048fe20007f5e0ff */
[----:B------:R-:W-:Y:S01]  /*0ae0*/  IMAD.WIDE R34, R25, 0x10, R30 ;  /* 0x0000001019227825 */ /* 0x000fe200078e021e */
[----:B------:R-:W-:Y:S01]  /*0af0*/  IADD3 R14, P3, PT, R4, 0x5000, RZ ;  /* 0x00005000040e7810 */ /* 0x000fe20007f7e0ff */
[----:B------:R-:W-:Y:S02]  /*0b00*/  LDGSTS.E.BYPASS.128 [R3+0x1000], desc[UR6][R8.64] ;  /* 0x0100000008037fae */ /* 0x000fe4000b981806 */
[----:B------:R-:W-:-:S02]  /*0b10*/  IMAD.X R37, RZ, RZ, R5, P1 ;  /* 0x000000ffff257224 */ /* 0x000fc400008e0605 */
[--C-:B------:R-:W-:Y:S01]  /*0b20*/  IMAD.X R13, RZ, RZ, R5.reuse, P2 ;  /* 0x000000ffff0d7224 */ /* 0x100fe200010e0605 */
[----:B------:R1:W-:Y:S01]  /*0b30*/  LDGSTS.E.BYPASS.128 [R3+0x2000], desc[UR6][R6.64] ;  /* 0x0200000006037fae */ /* 0x0003e2000b981806 */
[----:B------:R-:W-:-:S03]  /*0b40*/  IMAD.X R15, RZ, RZ, R5, P3 ;  /* 0x000000ffff0f7224 */ /* 0x000fc600018e0605 */
[----:B------:R-:W-:Y:S04]  /*0b50*/  LDGSTS.E.BYPASS.128 [R3+0x3000], desc[UR6][R36.64] ;  /* 0x0300000024037fae */ /* 0x000fe8000b981806 */
        /* <DEDUP_REMOVED lines=8> */
[----:B------:R-:W4:Y:S04]  /*0be0*/  LDS.128 R12, [R3+0x2000] ;  /* 0x00200000030c7984 */ /* 0x000f280000000c00 */
[----:B---3--:R-:W3:Y:S04]  /*0bf0*/  LDS.128 R16, [R3] ;  /* 0x0000000003107984 */ /* 0x008ee80000000c00 */
[----:B------:R-:W5:Y:S04]  /*0c00*/  LDS.128 R20, [R3+0x7000] ;  /* 0x0070000003147984 */ /* 0x000f680000000c00 */
[----:B-1----:R-:W-:Y:S04]  /*0c10*/  STG.E.128 desc[UR6][R34.64+0x1000], R4 ;  /* 0x0010000422007986 */ /* 0x002fe8000c101d06 */
[----:B------:R-:W1:Y:S04]  /*0c20*/  LDS.128 R4, [R3+0x4000] ;  /* 0x0040000003047984 */ /* 0x000e680000000c00 */
[----:B--2---:R-:W-:Y:S04]  /*0c30*/  STG.E.128 desc[UR6][R34.64+0x3000], R8 ;  /* 0x0030000822007986 */ /* 0x004fe8000c101d06 */
[----:B------:R-:W2:Y:S04]  /*0c40*/  LDS.128 R8, [R3+0x6000] ;  /* 0x0060000003087984 */ /* 0x000ea80000000c00 */
[----:B----4-:R-:W-:Y:S04]  /*0c50*/  STG.E.128 desc[UR6][R34.64+0x2000], R12 ;  /* 0x0020000c22007986 */ /* 0x010fe8000c101d06 */
[----:B------:R-:W4:Y:S04]  /*0c60*/  LDS.128 R12, [R3+0x5000] ;  /* 0x00500000030c7984 */ /* 0x000f280000000c00 */
[----:B---3--:R3:W-:Y:S04]  /*0c70*/  STG.E.128 desc[UR6][R34.64], R16 ;  /* 0x0000001022007986 */ /* 0x0087e8000c101d06 */
[----:B-----5:R-:W-:Y:S01]  /*0c80*/  STG.E.128 desc[UR6][R34.64+0x7000], R20 ;  /* 0x0070001422007986 */ /* 0x020fe2000c101d06 */
[----:B---3--:R-:W-:-:S03]  /*0c90*/  VIADD R16, R24, 0x6000 ;  /* 0x0000600018107836 */ /* 0x008fc60000000000 */
[----:B-1----:R1:W-:Y:S01]  /*0ca0*/  STG.E.128 desc[UR6][R34.64+0x4000], R4 ;  /* 0x0040000422007986 */ /* 0x0023e2000c101d06 */
[----:B------:R-:W-:Y:S01]  /*0cb0*/  VIADD R24, R24, 0x8000 ;  /* 0x0000800018187836 */ /* 0x000fe20000000000 */
[----:B------:R-:W-:-:S04]  /*0cc0*/  SHF.R.S32.HI R17, RZ, 0x1f, R16 ;  /* 0x0000001fff117819 */ /* 0x000fc80000011410 */
[----:B------:R-:W-:Y:S01]  /*0cd0*/  LEA.HI R17, R17, R16, RZ, 0x2 ;  /* 0x0000001011117211 */ /* 0x000fe200078f10ff */
[----:B--2---:R2:W-:Y:S04]  /*0ce0*/  STG.E.128 desc[UR6][R34.64+0x6000], R8 ;  /* 0x0060000822007986 */ /* 0x0045e8000c101d06 */
[----:B----4-:R3:W-:Y:S01]  /*0cf0*/  STG.E.128 desc[UR6][R34.64+0x5000], R12 ;  /* 0x0050000c22007986 */ /* 0x0107e2000c101d06 */
[----:B-1----:R-:W-:-:S05]  /*0d00*/  LEA.HI.SX32 R4, R17, R0, 0x1e ;  /* 0x0000000011047211 */ /* 0x002fca00078ff2ff */
[----:B------:R-:W-:-:S03]  /*0d10*/  IMAD.WIDE R6, R4, 0x10, R32 ;  /* 0x0000001004067825 */ /* 0x000fc600078e0220 */
[C---:B--2---:R-:W-:Y:S02]  /*0d20*/  IADD3 R10, P1, PT, R6.reuse, 0x1000, RZ ;  /* 0x00001000060a7810 */ /* 0x044fe40007f3e0ff */
[----:B------:R-:W-:Y:S01]  /*0d30*/  @!PT LDS RZ, [RZ] ;  /* 0x00000000fffff984 */ /* 0x000fe20000000800 */
[----:B------:R-:W-:Y:S01]  /*0d40*/  @!PT LDS RZ, [RZ] ;  /* 0x00000000fffff984 */ /* 0x000fe20000000800 */
[----:B------:R-:W-:Y:S01]  /*0d50*/  @!PT LDS RZ, [RZ] ;  /* 0x00000000fffff984 */ /* 0x000fe20000000800 */
[----:B------:R-:W-:Y:S01]  /*0d60*/  LDGSTS.E.BYPASS.128 [R3], desc[UR6][R6.64] ;  /* 0x0000000006037fae */ /* 0x000fe2000b981806 */
[C---:B------:R-:W-:Y:S02]  /*0d70*/  IADD3 R8, P2, PT, R6.reuse, 0x2000, RZ ;  /* 0x0000200006087810 */ /* 0x040fe40007f5e0ff */
[C---:B------:R-:W-:Y:S01]  /*0d80*/  IADD3 R36, P4, PT, R6.reuse, 0x6000, RZ ;  /* 0x0000600006247810 */ /* 0x040fe20007f9e0ff */
[--C-:B------:R-:W-:Y:S01]  /*0d90*/  IMAD.X R11, RZ, RZ, R7.reuse, P1 ;  /* 0x000000ffff0b7224 */ /* 0x100fe200008e0607 */
[C---:B---3--:R-:W-:Y:S01]  /*0da0*/  IADD3 R12, P1, PT, R6.reuse, 0x3000, RZ ;  /* 0x00003000060c7810 */ /* 0x048fe20007f3e0ff */
[--C-:B------:R-:W-:Y:S01]  /*0db0*/  IMAD.X R9, RZ, RZ, R7.reuse, P2 ;  /* 0x000000ffff097224 */ /* 0x100fe200010e0607 */
[C---:B------:R-:W-:Y:S01]  /*0dc0*/  IADD3 R14, P2, PT, R6.reuse, 0x4000, RZ ;  /* 0x00004000060e7810 */ /* 0x040fe20007f5e0ff */
[--C-:B------:R-:W-:Y:S01]  /*0dd0*/  IMAD.X R37, RZ, RZ, R7.reuse, P4 ;  /* 0x000000ffff257224 */ /* 0x100fe200020e0607 */
[----:B------:R-:W-:Y:S01]  /*0de0*/  LDGSTS.E.BYPASS.128 [R3+0x1000], desc[UR6][R10.64] ;  /* 0x010000000a037fae */ /* 0x000fe2000b981806 */
[----:B------:R-:W-:Y:S01]  /*0df0*/  IADD3 R16, P5, PT, R6, 0x7000, RZ ;  /* 0x0000700006107810 */ /* 0x000fe20007fbe0ff */
[--C-:B------:R-:W-:Y:S01]  /*0e00*/  IMAD.X R13, RZ, RZ, R7.reuse, P1 ;  /* 0x000000ffff0d7224 */ /* 0x100fe200008e0607 */
[----:B------:R-:W-:Y:S01]  /*0e10*/  ISETP.GE.AND P1, PT, R2, -0x3, PT ;  /* 0xfffffffd0200780c */ /* 0x000fe20003f26270 */
[----:B------:R1:W-:Y:S01]  /*0e20*/  LDGSTS.E.BYPASS.128 [R3+0x2000], desc[UR6][R8.64] ;  /* 0x0200000008037fae */ /* 0x0003e2000b981806 */
[----:B------:R-:W-:-:S02]  /*0e30*/  IMAD.X R15, RZ, RZ, R7, P2 ;  /* 0x000000ffff0f7224 */ /* 0x000fc400010e0607 */
[----:B------:R-:W-:Y:S01]  /*0e40*/  IMAD.X R17, RZ, RZ, R7, P5 ;  /* 0x000000ffff117224 */ /* 0x000fe200028e0607 */
[----:B------:R-:W-:Y:S01]  /*0e50*/  LDGSTS.E.BYPASS.128 [R3+0x3000], desc[UR6][R12.64] ;  /* 0x030000000c037fae */ /* 0x000fe2000b981806 */
[----:B------:R-:W-:-:S03]  /*0e60*/  IMAD.WIDE R34, R4, 0x10, R30 ;  /* 0x0000001004227825 */ /* 0x000fc600078e021e */
[----:B------:R-:W-:Y:S01]  /*0e70*/  LDGSTS.E.BYPASS.128 [R3+0x4000], desc[UR6][R14.64] ;  /* 0x040000000e037fae */ /* 0x000fe2000b981806 */
[----:B-1----:R-:W-:-:S05]  /*0e80*/  IADD3 R8, P3, PT, R6, 0x5000, RZ ;  /* 0x0000500006087810 */ /* 0x002fca0007f7e0ff */
[----:B------:R-:W-:-:S05]  /*0e90*/  IMAD.X R9, RZ, RZ, R7, P3 ;  /* 0x000000ffff097224 */ /* 0x000fca00018e0607 */
[----:B------:R1:W-:Y:S04]  /*0ea0*/  LDGSTS.E.BYPASS.128 [R3+0x5000], desc[UR6][R8.64] ;  /* 0x0500000008037fae */ /* 0x0003e8000b981806 */
[----:B------:R-:W-:Y:S04]  /*0eb0*/  LDGSTS.E.BYPASS.128 [R3+0x6000], desc[UR6][R36.64] ;  /* 0x0600000024037fae */ /* 0x000fe8000b981806 */
[----:B------:R2:W-:Y:S04]  /*0ec0*/  LDGSTS.E.BYPASS.128 [R3+0x7000], desc[UR6][R16.64] ;  /* 0x0700000010037fae */ /* 0x0005e8000b981806 */
[----:B------:R-:W0:Y:S01]  /*0ed0*/  LDGDEPBAR ;  /* 0x00000000000079af */ /* 0x000e220000000000 */
[----:B------:R-:W-:-:S04]  /*0ee0*/  DEPBAR.LE SB0, 0x0 ;  /* 0x000080000000791a */ /* 0x000fc80000000000 */
[----:B------:R-:W3:Y:S04]  /*0ef0*/  LDS.128 R4, [R3+0x2000] ;  /* 0x0020000003047984 */ /* 0x000ee80000000c00 */
[----:B-1----:R-:W1:Y:S04]  /*0f00*/  LDS.128 R8, [R3+0x3000] ;  /* 0x0030000003087984 */ /* 0x002e680000000c00 */
[----:B------:R-:W4:Y:S04]  /*0f10*/  LDS.128 R12, [R3+0x4000] ;  /* 0x00400000030c7984 */ /* 0x000f280000000c00 */
[----:B------:R-:W5:Y:S04]  /*0f20*/  LDS.128 R20, [R3] ;  /* 0x0000000003147984 */ /* 0x000f680000000c00 */
[----:B--2---:R-:W2:Y:S04]  /*0f30*/  LDS.128 R16, [R3+0x1000] ;  /* 0x0010000003107984 */ /* 0x004ea80000000c00 */
[----:B---3--:R-:W-:Y:S04]  /*0f40*/  STG.E.128 desc[UR6][R34.64+0x2000], R4 ;  /* 0x0020000422007986 */ /* 0x008fe8000c101d06 */
[----:B-1----:R-:W-:Y:S04]  /*0f50*/  STG.E.128 desc[UR6][R34.64+0x3000], R8 ;  /* 0x0030000822007986 */ /* 0x002fe8000c101d06 */
[----:B----4-:R-:W-:Y:S04]  /*0f60*/  STG.E.128 desc[UR6][R34.64+0x4000], R12 ;  /* 0x0040000c22007986 */ /* 0x010fe8000c101d06 */
[----:B------:R-:W1:Y:S04]  /*0f70*/  LDS.128 R4, [R3+0x5000] ;  /* 0x0050000003047984 */ /* 0x000e680000000c00 */
[----:B------:R-:W3:Y:S04]  /*0f80*/  LDS.128 R8, [R3+0x6000] ;  /* 0x0060000003087984 */ /* 0x000ee80000000c00 */
[----:B------:R-:W4:Y:S04]  /*0f90*/  LDS.128 R12, [R3+0x7000] ;  /* 0x00700000030c7984 */ /* 0x000f280000000c00 */
[----:B-----5:R5:W-:Y:S04]  /*0fa0*/  STG.E.128 desc[UR6][R34.64], R20 ;  /* 0x0000001422007986 */ /* 0x020be8000c101d06 */
[----:B--2---:R5:W-:Y:S04]  /*0fb0*/  STG.E.128 desc[UR6][R34.64+0x1000], R16 ;  /* 0x0010001022007986 */ /* 0x004be8000c101d06 */
[----:B-1----:R5:W-:Y:S04]  /*0fc0*/  STG.E.128 desc[UR6][R34.64+0x5000], R4 ;  /* 0x0050000422007986 */ /* 0x002be8000c101d06 */
[----:B---3--:R5:W-:Y:S04]  /*0fd0*/  STG.E.128 desc[UR6][R34.64+0x6000], R8 ;  /* 0x0060000822007986 */ /* 0x008be8000c101d06 */
[----:B----4-:R5:W-:Y:S01]  /*0fe0*/  STG.E.128 desc[UR6][R34.64+0x7000], R12 ;  /* 0x0070000c22007986 */ /* 0x010be2000c101d06 */
[----:B------:R-:W-:Y:S05]  /*0ff0*/  @!P1 BRA `(.L_x_2) ;  /* 0xfffffff000e49947 */ /* 0x000fea000383ffff */
.L_x_1:
[----:B-----5:R-:W-:-:S05]  /*1000*/  IMAD.MOV R4, RZ, RZ, -R2 ;  /* 0x000000ffff047224 */ /* 0x020fca00078e0a02 */
[----:B------:R-:W-:-:S13]  /*1010*/  ISETP.GT.AND P1, PT, R4, 0x1, PT ;  /* 0x000000010400780c */ /* 0x000fda0003f24270 */
[----:B------:R-:W-:Y:S05]  /*1020*/  @!P1 BRA `(.L_x_3) ;  /* 0x0000000400989947 */ /* 0x000fea0003800000 */
[----:B------:R-:W1:Y:S01]  /*1030*/  LDC.64 R32, c[0x0][0x380] ;  /* 0x0000e000ff207b82 */ /* 0x000e620000000a00 */
[----:B------:R-:W-:Y:S01]  /*1040*/  SHF.R.S32.HI R5, RZ, 0x1f, R24 ;  /* 0x0000001fff057819 */ /* 0x000fe20000011418 */
[----:B------:R-:W-:Y:S02]  /*1050*/  VIADD R25, R24, 0x2000 ;  /* 0x0000200018197836 */ /* 0x000fe40000000000 */
[----:B------:R-:W-:Y:S01]  /*1060*/  VIADD R2, R2, 0x2 ;  /* 0x0000000202027836 */ /* 0x000fe20000000000 */
[----:B------:R-:W-:Y:S01]  /*1070*/  LEA.HI R5, R5, R24, RZ, 0x2 ;  /* 0x0000001805057211 */ /* 0x000fe200078f10ff */
[----:B------:R-:W-:Y:S02]  /*1080*/  VIADD R24, R24, 0x4000 ;  /* 0x0000400018187836 */ /* 0x000fe40000000000 */
[----:B------:R-:W2:Y:S01]  /*1090*/  LDC.64 R30, c[0x0][0x388] ;  /* 0x0000e200ff1e7b82 */ /* 0x000ea20000000a00 */
[----:B------:R-:W-:-:S05]  /*10a0*/  LEA.HI.SX32 R35, R5, R0, 0x1e ;  /* 0x0000000005237211 */ /* 0x000fca00078ff2ff */
[----:B-1----:R-:W-:-:S03]  /*10b0*/  IMAD.WIDE R4, R35, 0x10, R32 ;  /* 0x0000001023047825 */ /* 0x002fc600078e0220 */
[C---:B------:R-:W-:Y:S02]  /*10c0*/  IADD3 R6, P0, PT, R4.reuse, 0x1000, RZ ;  /* 0x0000100004067810 */ /* 0x040fe40007f1e0ff */
[----:B------:R-:W-:Y:S01]  /*10d0*/  @!PT LDS RZ, [RZ] ;  /* 0x00000000fffff984 */ /* 0x000fe20000000800 */
[----:B------:R-:W-:Y:S01]  /*10e0*/  @!PT LDS RZ, [RZ] ;  /* 0x00000000fffff984 */ /* 0x000fe20000000800 */
[----:B------:R-:W-:Y:S01]  /*10f0*/  @!PT LDS RZ, [RZ] ;  /* 0x00000000fffff984 */ /* 0x000fe20000000800 */
[----:B------:R-:W-:Y:S01]  /*1100*/  LDGSTS.E.BYPASS.128 [R3], desc[UR6][R4.64] ;  /* 0x0000000004037fae */ /* 0x000fe2000b981806 */
[C---:B------:R-:W-:Y:S01]  /*1110*/  IADD3 R16, P1, PT, R4.reuse, 0x3000, RZ ;  /* 0x0000300004107810 */ /* 0x040fe20007f3e0ff */
[----:B--2---:R-:W-:Y:S01]  /*1120*/  IMAD.WIDE R34, R35, 0x10, R30 ;  /* 0x0000001023227825 */ /* 0x004fe200078e021e */
[C---:B------:R-:W-:Y:S02]  /*1130*/  IADD3 R22, P2, PT, R4.reuse, 0x4000, RZ ;  /* 0x0000400004167810 */ /* 0x040fe40007f5e0ff */
        /* <DEDUP_REMOVED lines=8> */
[----:B------:R-:W-:Y:S01]  /*11c0*/  LDGSTS.E.BYPASS.128 [R3+0x1000], desc[UR6][R6.64] ;  /* 0x0100000006037fae */ /* 0x000fe2000b981806 */
[----:B------:R-:W-:-:S02]  /*11d0*/  IMAD.X R21, RZ, RZ, R5, P3 ;  /* 0x000000ffff157224 */ /* 0x000fc400018e0605 */
[--C-:B------:R-:W-:Y:S01]  /*11e0*/  IMAD.X R19, RZ, RZ, R5.reuse, P4 ;  /* 0x000000ffff137224 */ /* 0x100fe200020e0605 */
[----:B------:R-:W-:Y:S01]  /*11f0*/  LDGSTS.E.BYPASS.128 [R3+0x2000], desc[UR6][R12.64] ;  /* 0x020000000c037fae */ /* 0x000fe2000b981806 */
[----:B------:R-:W-:-:S03]  /*1200*/  IMAD.X R37, RZ, RZ, R5, P5 ;  /* 0x000000ffff257224 */ /* 0x000fc600028e0605 */
[----:B------:R-:W-:Y:S04]  /*1210*/  LDGSTS.E.BYPASS.128 [R3+0x3000], desc[UR6][R16.64] ;  /* 0x0300000010037fae */ /* 0x000fe8000b981806 */
[----:B------:R-:W-:Y:S04]  /*1220*/  LDGSTS.E.BYPASS.128 [R3+0x4000], desc[UR6][R22.64] ;  /* 0x0400000016037fae */ /* 0x000fe8000b981806 */
[----:B------:R-:W-:Y:S04]  /*1230*/  LDGSTS.E.BYPASS.128 [R3+0x5000], desc[UR6][R20.64] ;  /* 0x0500000014037fae */ /* 0x000fe8000b981806 */
[----:B------:R-:W-:Y:S04]  /*1240*/  LDGSTS.E.BYPASS.128 [R3+0x6000], desc[UR6][R18.64] ;  /* 0x0600000012037fae */ /* 0x000fe8000b981806 */
[----:B------:R1:W-:Y:S04]  /*1250*/  LDGSTS.E.BYPASS.128 [R3+0x7000], desc[UR6][R36.64] ;  /* 0x0700000024037fae */ /* 0x0003e8000b981806 */
[----:B------:R-:W0:Y:S01]  /*1260*/  LDGDEPBAR ;  /* 0x00000000000079af */ /* 0x000e220000000000 */
[----:B-1----:R-:W-:-:S04]  /*1270*/  SHF.R.S32.HI R36, RZ, 0x1f, R25 ;  /* 0x0000001fff247819 */ /* 0x002fc80000011419 */
[----:B------:R-:W-:-:S04]  /*1280*/  LEA.HI R25, R36, R25, RZ, 0x2 ;  /* 0x0000001924197211 */ /* 0x000fc800078f10ff */
[----:B------:R-:W-:-:S05]  /*1290*/  LEA.HI.SX32 R25, R25, R0, 0x1e ;  /* 0x0000000019197211 */ /* 0x000fca00078ff2ff */
[----:B------:R-:W-:Y:S01]  /*12a0*/  IMAD.WIDE R32, R25, 0x10, R32 ;  /* 0x0000001019207825 */ /* 0x000fe200078e0220 */
[----:B------:R-:W-:-:S04]  /*12b0*/  DEPBAR.LE SB0, 0x0 ;  /* 0x000080000000791a */ /* 0x000fc80000000000 */
[----:B------:R-:W1:Y:S01]  /*12c0*/  LDS.128 R4, [R3] ;  /* 0x0000000003047984 */ /* 0x000e620000000c00 */
[C---:B------:R-:W-:Y:S01]  /*12d0*/  IADD3 R36, P0, PT, R32.reuse, 0x1000, RZ ;  /* 0x0000100020247810 */ /* 0x040fe20007f1e0ff */
[----:B------:R-:W-:Y:S02]  /*12e0*/  IMAD.WIDE R30, R25, 0x10, R30 ;  /* 0x00000010191e7825 */ /* 0x000fe400078e021e */
[----:B------:R-:W2:Y:S02]  /*12f0*/  LDS.128 R12, [R3+0x2000] ;  /* 0x00200000030c7984 */ /* 0x000ea40000000c00 */
[----:B------:R-:W-:Y:S02]  /*1300*/  IMAD.X R37, RZ, RZ, R33, P0 ;  /* 0x000000ffff257224 */ /* 0x000fe400000e0621 */
[----:B------:R-:W3:Y:S04]  /*1310*/  LDS.128 R8, [R3+0x1000] ;  /* 0x0010000003087984 */ /* 0x000ee80000000c00 */
[----:B------:R-:W5:Y:S04]  /*1320*/  LDS.128 R16, [R3+0x6000] ;  /* 0x0060000003107984 */ /* 0x000f680000000c00 */
[----:B------:R-:W4:Y:S04]  /*1330*/  LDS.128 R20, [R3+0x7000] ;  /* 0x0070000003147984 */ /* 0x000f280000000c00 */
[----:B-1----:R-:W-:Y:S04]  /*1340*/  STG.E.128 desc[UR6][R34.64], R4 ;  /* 0x0000000422007986 */ /* 0x002fe8000c101d06 */
[----:B------:R-:W1:Y:S04]  /*1350*/  LDS.128 R4, [R3+0x4000] ;  /* 0x0040000003047984 */ /* 0x000e680000000c00 */
[----:B--2---:R-:W-:Y:S04]  /*1360*/  STG.E.128 desc[UR6][R34.64+0x2000], R12 ;  /* 0x0020000c22007986 */ /* 0x004fe8000c101d06 */
[----:B---3--:R-:W-:Y:S04]  /*1370*/  STG.E.128 desc[UR6][R34.64+0x1000], R8 ;  /* 0x0010000822007986 */ /* 0x008fe8000c101d06 */
[----:B------:R-:W2:Y:S04]  /*1380*/  LDS.128 R12, [R3+0x5000] ;  /* 0x00500000030c7984 */ /* 0x000ea80000000c00 */
[----:B------:R-:W3:Y:S04]  /*1390*/  LDS.128 R8, [R3+0x3000] ;  /* 0x0030000003087984 */ /* 0x000ee80000000c00 */
[----:B-----5:R-:W-:Y:S04]  /*13a0*/  STG.E.128 desc[UR6][R34.64+0x6000], R16 ;  /* 0x0060001022007986 */ /* 0x020fe8000c101d06 */
[----:B----4-:R-:W-:Y:S04]  /*13b0*/  STG.E.128 desc[UR6][R34.64+0x7000], R20 ;  /* 0x0070001422007986 */ /* 0x010fe8000c101d06 */
[----:B-1----:R1:W-:Y:S04]  /*13c0*/  STG.E.128 desc[UR6][R34.64+0x4000], R4 ;  /* 0x0040000422007986 */ /* 0x0023e8000c101d06 */
[----:B--2---:R2:W-:Y:S04]  /*13d0*/  STG.E.128 desc[UR6][R34.64+0x5000], R12 ;  /* 0x0050000c22007986 */ /* 0x0045e8000c101d06 */
[----:B---3--:R3:W-:Y:S01]  /*13e0*/  STG.E.128 desc[UR6][R34.64+0x3000], R8 ;  /* 0x0030000822007986 */ /* 0x0087e2000c101d06 */
[----:B-1----:R-:W-:-:S02]  /*13f0*/  IADD3 R6, P0, PT, R32, 0x2000, RZ ;  /* 0x0000200020067810 */ /* 0x002fc40007f1e0ff */
[C---:B------:R-:W-:Y:S01]  /*1400*/  IADD3 R4, P1, PT, R32.reuse, 0x3000, RZ ;  /* 0x0000300020047810 */ /* 0x040fe20007f3e0ff */
[----:B------:R-:W-:Y:S01]  /*1410*/  @!PT LDS RZ, [RZ] ;  /* 0x00000000fffff984 */ /* 0x000fe20000000800 */
[----:B------:R-:W-:Y:S01]  /*1420*/  @!PT LDS RZ, [RZ] ;  /* 0x00000000fffff984 */ /* 0x000fe20000000800 */
[----:B------:R-:W-:Y:S01]  /*1430*/  @!PT LDS RZ, [RZ] ;  /* 0x00000000fffff984 */ /* 0x000fe20000000800 */
[----:B------:R1:W-:Y:S02]  /*1440*/  LDGSTS.E.BYPASS.128 [R3], desc[UR6][R32.64] ;  /* 0x0000000020037fae */ /* 0x0003e4000b981806 */
[--C-:B------:R-:W-:Y:S01]  /*1450*/  IMAD.X R7, RZ, RZ, R33.reuse, P0 ;  /* 0x000000ffff077224 */ /* 0x100fe200000e0621 */
[----:B------:R-:W-:Y:S01]  /*1460*/  PLOP3.LUT P0, PT, PT, PT, PT, 0x8, 0x80 ;  /* 0x000000000080781c */ /* 0x000fe20003f0e170 */
[----:B------:R-:W-:Y:S01]  /*1470*/  IMAD.X R5, RZ, RZ, R33, P1 ;  /* 0x000000ffff057224 */ /* 0x000fe200008e0621 */
[----:B------:R-:W-:Y:S01]  /*1480*/  LDGSTS.E.BYPASS.128 [R3+0x1000], desc[UR6][R36.64] ;  /* 0x0100000024037fae */ /* 0x000fe2000b981806 */
[----:B--2---:R-:W-:-:S03]  /*1490*/  IADD3 R12, P2, PT, R32, 0x4000, RZ ;  /* 0x00004000200c7810 */ /* 0x004fc60007f5e0ff */
[----:B------:R-:W-:Y:S01]  /*14a0*/  LDGSTS.E.BYPASS.128 [R3+0x2000], desc[UR6][R6.64] ;  /* 0x0200000006037fae */ /* 0x000fe2000b981806 */
[C---:B---3--:R-:W-:Y:S01]  /*14b0*/  IADD3 R10, P3, PT, R32.reuse, 0x5000, RZ ;  /* 0x00005000200a7810 */ /* 0x048fe20007f7e0ff */
[--C-:B------:R-:W-:Y:S01]  /*14c0*/  IMAD.X R13, RZ, RZ, R33.reuse, P2 ;  /* 0x000000ffff0d7224 */ /* 0x100fe200010e0621 */
[C---:B------:R-:W-:Y:S01]  /*14d0*/  IADD3 R8, P4, PT, R32.reuse, 0x6000, RZ ;  /* 0x0000600020087810 */ /* 0x040fe20007f9e0ff */
[----:B------:R2:W-:Y:S01]  /*14e0*/  LDGSTS.E.BYPASS.128 [R3+0x3000], desc[UR6][R4.64] ;  /* 0x0300000004037fae */ /* 0x0005e2000b981806 */
[----:B-1----:R-:W-:Y:S01]  /*14f0*/  IADD3 R32, P5, PT, R32, 0x7000, RZ ;  /* 0x0000700020207810 */ /* 0x002fe20007fbe0ff */
[--C-:B------:R-:W-:Y:S02]  /*1500*/  IMAD.X R11, RZ, RZ, R33.reuse, P3 ;  /* 0x000000ffff0b7224 */ /* 0x100fe400018e0621 */
[--C-:B------:R-:W-:Y:S01]  /*1510*/  IMAD.X R9, RZ, RZ, R33.reuse, P4 ;  /* 0x000000ffff097224 */ /* 0x100fe200020e0621 */
[----:B------:R-:W-:Y:S01]  /*1520*/  LDGSTS.E.BYPASS.128 [R3+0x4000], desc[UR6][R12.64] ;  /* 0x040000000c037fae */ /* 0x000fe2000b981806 */
[----:B------:R-:W-:-:S03]  /*1530*/  IMAD.X R33, RZ, RZ, R33, P5 ;  /* 0x000000ffff217224 */ /* 0x000fc600028e0621 */
[----:B------:R-:W-:Y:S04]  /*1540*/  LDGSTS.E.BYPASS.128 [R3+0x5000], desc[UR6][R10.64] ;  /* 0x050000000a037fae */ /* 0x000fe8000b981806 */
[----:B------:R1:W-:Y:S04]  /*1550*/  LDGSTS.E.BYPASS.128 [R3+0x6000], desc[UR6][R8.64] ;  /* 0x0600000008037fae */ /* 0x0003e8000b981806 */
[----:B------:R3:W-:Y:S04]  /*1560*/  LDGSTS.E.BYPASS.128 [R3+0x7000], desc[UR6][R32.64] ;  /* 0x0700000020037fae */ /* 0x0007e8000b981806 */
[----:B------:R-:W0:Y:S01]  /*1570*/  LDGDEPBAR ;  /* 0x00000000000079af */ /* 0x000e220000000000 */
[----:B------:R-:W-:-:S04]  /*1580*/  DEPBAR.LE SB0, 0x0 ;  /* 0x000080000000791a */ /* 0x000fc80000000000 */
[----:B--2---:R-:W2:Y:S04]  /*1590*/  LDS.128 R4, [R3] ;  /* 0x0000000003047984 */ /* 0x004ea80000000c00 */
[----:B-1----:R-:W1:Y:S04]  /*15a0*/  LDS.128 R8, [R3+0x1000] ;  /* 0x0010000003087984 */ /* 0x002e680000000c00 */
[----:B------:R-:W4:Y:S04]  /*15b0*/  LDS.128 R12, [R3+0x2000] ;  /* 0x00200000030c7984 */ /* 0x000f280000000c00 */
[----:B------:R-:W5:Y:S04]  /*15c0*/  LDS.128 R16, [R3+0x3000] ;  /* 0x0030000003107984 */ /* 0x000f680000000c00 */
[----:B--2---:R-:W-:Y:S04]  /*15d0*/  STG.E.128 desc[UR6][R30.64], R4 ;  /* 0x000000041e007986 */ /* 0x004fe8000c101d06 */
[----:B-1----:R-:W-:Y:S04]  /*15e0*/  STG.E.128 desc[UR6][R30.64+0x1000], R8 ;  /* 0x001000081e007986 */ /* 0x002fe8000c101d06 */
[----:B----4-:R-:W-:Y:S04]  /*15f0*/  STG.E.128 desc[UR6][R30.64+0x2000], R12 ;  /* 0x0020000c1e007986 */ /* 0x010fe8000c101d06 */
[----:B-----5:R-:W-:Y:S04]  /*1600*/  STG.E.128 desc[UR6][R30.64+0x3000], R16 ;  /* 0x003000101e007986 */ /* 0x020fe8000c101d06 */
[----:B------:R-:W1:Y:S04]  /*1610*/  LDS.128 R4, [R3+0x4000] ;  /* 0x0040000003047984 */ /* 0x000e680000000c00 */
[----:B------:R-:W2:Y:S04]  /*1620*/  LDS.128 R8, [R3+0x5000] ;  /* 0x0050000003087984 */ /* 0x000ea80000000c00 */
[----:B------:R-:W4:Y:S04]  /*1630*/  LDS.128 R12, [R3+0x6000] ;  /* 0x00600000030c7984 */ /* 0x000f280000000c00 */
[----:B------:R-:W5:Y:S04]  /*1640*/  LDS.128 R16, [R3+0x7000] ;  /* 0x0070000003107984 */ /* 0x000f680000000c00 */
[----:B-1----:R3:W-:Y:S04]  /*1650*/  STG.E.128 desc[UR6][R30.64+0x4000], R4 ;  /* 0x004000041e007986 */ /* 0x0027e8000c101d06 */
[----:B--2---:R3:W-:Y:S04]  /*1660*/  STG.E.128 desc[UR6][R30.64+0x5000], R8 ;  /* 0x005000081e007986 */ /* 0x0047e8000c101d06 */
[----:B----4-:R3:W-:Y:S04]  /*1670*/  STG.E.128 desc[UR6][R30.64+0x6000], R12 ;  /* 0x0060000c1e007986 */ /* 0x0107e8000c101d06 */
[----:B-----5:R3:W-:Y:S02]  /*1680*/  STG.E.128 desc[UR6][R30.64+0x7000], R16 ;  /* 0x007000101e007986 */ /* 0x0207e4000c101d06 */
.L_x_3:
[----:B------:R-:W-:-:S13]  /*1690*/  ISETP.NE.OR P0, PT, R2, RZ, P0 ;  /* 0x000000ff0200720c */ /* 0x000fda0000705670 */
[----:B------:R-:W-:Y:S05]  /*16a0*/  @!P0 EXIT ;  /* 0x000000000000894d */ /* 0x000fea0003800000 */
.L_x_0:
[----:B---34-:R-:W-:Y:S01]  /*16b0*/  SHF.R.S32.HI R5, RZ, 0x1f, R24 ;  /* 0x0000001fff057819 */ /* 0x018fe20000011418 */
[----:B------:R-:W-:-:S03]  /*16c0*/  VIADD R2, R2, 0x1 ;  /* 0x0000000102027836 */ /* 0x000fc60000000000 */
[----:B------:R-:W-:Y:S01]  /*16d0*/  LEA.HI R5, R5, R24, RZ, 0x2 ;  /* 0x0000001805057211 */ /* 0x000fe200078f10ff */
[----:B------:R-:W-:-:S03]  /*16e0*/  VIADD R24, R24, 0x2000 ;  /* 0x0000200018187836 */ /* 0x000fc60000000000 */
[----:B------:R-:W-:-:S05]  /*16f0*/  LEA.HI.SX32 R21, R5, R0, 0x1e ;  /* 0x0000000005157211 */ /* 0x000fca00078ff2ff */
[----:B----4-:R-:W-:-:S04]  /*1700*/  IMAD.WIDE R4, R21, 0x10, R28 ;  /* 0x0000001015047825 */ /* 0x010fc800078e021c */
[----:B-----5:R-:W-:Y:S01]  /*1710*/  IMAD.WIDE R20, R21, 0x10, R26 ;  /* 0x0000001015147825 */ /* 0x020fe200078e021a */
[C---:B------:R-:W-:Y:S01]  /*1720*/  IADD3 R12, P0, PT, R4.reuse, 0x1000, RZ ;  /* 0x00001000040c7810 */ /* 0x040fe20007f1e0ff */
[----:B------:R-:W-:Y:S01]  /*1730*/  @!PT LDS RZ, [RZ] ;  /* 0x00000000fffff984 */ /* 0x000fe20000000800 */
[----:B------:R-:W-:Y:S01]  /*1740*/  @!PT LDS RZ, [RZ] ;  /* 0x00000000fffff984 */ /* 0x000fe20000000800 */
[----:B------:R-:W-:Y:S01]  /*1750*/  @!PT LDS RZ, [RZ] ;  /* 0x00000000fffff984 */ /* 0x000fe20000000800 */
[----:B------:R1:W-:Y:S01]  /*1760*/  LDGSTS.E.BYPASS.128 [R3], desc[UR6][R4.64] ;  /* 0x0000000004037fae */ /* 0x0003e2000b981806 */
        /* <DEDUP_REMOVED lines=12> */
[--C-:B------:R-:W-:Y:S01]  /*1830*/  IMAD.X R23, RZ, RZ, R5.reuse, P5 ;  /* 0x000000ffff177224 */ /* 0x100fe200028e0605 */
[----:B------:R-:W-:Y:S01]  /*1840*/  ISETP.NE.AND P0, PT, R2, RZ, PT ;  /* 0x000000ff0200720c */ /* 0x000fe20003f05270 */
[----:B------:R-:W-:Y:S01]  /*1850*/  IMAD.X R37, RZ, RZ, R5, P6 ;  /* 0x000000ffff257224 */ /* 0x000fe200030e0605 */
[----:B------:R3:W-:Y:S04]  /*1860*/  LDGSTS.E.BYPASS.128 [R3+0x2000], desc[UR6][R16.64] ;  /* 0x0200000010037fae */ /* 0x0007e8000b981806 */
[----:B------:R4:W-:Y:S04]  /*1870*/  LDGSTS.E.BYPASS.128 [R3+0x3000], desc[UR6][R34.64] ;  /* 0x0300000022037fae */ /* 0x0009e8000b981806 */
[----:B------:R4:W-:Y:S04]  /*1880*/  LDGSTS.E.BYPASS.128 [R3+0x4000], desc[UR6][R32.64] ;  /* 0x0400000020037fae */ /* 0x0009e8000b981806 */
[----:B------:R4:W-:Y:S04]  /*1890*/  LDGSTS.E.BYPASS.128 [R3+0x5000], desc[UR6][R30.64] ;  /* 0x050000001e037fae */ /* 0x0009e8000b981806 */
[----:B------:R4:W-:Y:S04]  /*18a0*/  LDGSTS.E.BYPASS.128 [R3+0x6000], desc[UR6][R22.64] ;  /* 0x0600000016037fae */ /* 0x0009e8000b981806 */
[----:B------:R4:W-:Y:S04]  /*18b0*/  LDGSTS.E.BYPASS.128 [R3+0x7000], desc[UR6][R36.64] ;  /* 0x0700000024037fae */ /* 0x0009e8000b981806 */
[----:B------:R-:W0:Y:S01]  /*18c0*/  LDGDEPBAR ;  /* 0x00000000000079af */ /* 0x000e220000000000 */
[----:B------:R-:W-:-:S04]  /*18d0*/  DEPBAR.LE SB0, 0x0 ;  /* 0x000080000000791a */ /* 0x000fc80000000000 */
[----:B-1----:R-:W1:Y:S04]  /*18e0*/  LDS.128 R4, [R3] ;  /* 0x0000000003047984 */ /* 0x002e680000000c00 */
[----:B------:R-:W5:Y:S04]  /*18f0*/  LDS.128 R8, [R3+0x1000] ;  /* 0x0010000003087984 */ /* 0x000f680000000c00 */
[----:B--2---:R-:W2:Y:S04]  /*1900*/  LDS.128 R12, [R3+0x2000] ;  /* 0x00200000030c7984 */ /* 0x004ea80000000c00 */
[----:B---3--:R-:W3:Y:S04]  /*1910*/  LDS.128 R16, [R3+0x3000] ;  /* 0x0030000003107984 */ /* 0x008ee80000000c00 */
[----:B-1----:R-:W-:Y:S04]  /*1920*/  STG.E.128 desc[UR6][R20.64], R4 ;  /* 0x0000000414007986 */ /* 0x002fe8000c101d06 */
[----:B-----5:R-:W-:Y:S04]  /*1930*/  STG.E.128 desc[UR6][R20.64+0x1000], R8 ;  /* 0x0010000814007986 */ /* 0x020fe8000c101d06 */
[----:B--2---:R-:W-:Y:S04]  /*1940*/  STG.E.128 desc[UR6][R20.64+0x2000], R12 ;  /* 0x0020000c14007986 */ /* 0x004fe8000c101d06 */
[----:B---3--:R-:W-:Y:S04]  /*1950*/  STG.E.128 desc[UR6][R20.64+0x3000], R16 ;  /* 0x0030001014007986 */ /* 0x008fe8000c101d06 */
[----:B------:R-:W1:Y:S04]  /*1960*/  LDS.128 R4, [R3+0x4000] ;  /* 0x0040000003047984 */ /* 0x000e680000000c00 */
[----:B------:R-:W2:Y:S04]  /*1970*/  LDS.128 R8, [R3+0x5000] ;  /* 0x0050000003087984 */ /* 0x000ea80000000c00 */
[----:B------:R-:W3:Y:S04]  /*1980*/  LDS.128 R12, [R3+0x6000] ;  /* 0x00600000030c7984 */ /* 0x000ee80000000c00 */
[----:B------:R-:W5:Y:S04]  /*1990*/  LDS.128 R16, [R3+0x7000] ;  /* 0x0070000003107984 */ /* 0x000f680000000c00 */
[----:B-1----:R4:W-:Y:S04]  /*19a0*/  STG.E.128 desc[UR6][R20.64+0x4000], R4 ;  /* 0x0040000414007986 */ /* 0x0029e8000c101d06 */
[----:B--2---:R4:W-:Y:S04]  /*19b0*/  STG.E.128 desc[UR6][R20.64+0x5000], R8 ;  /* 0x0050000814007986 */ /* 0x0049e8000c101d06 */
[----:B---3--:R4:W-:Y:S04]  /*19c0*/  STG.E.128 desc[UR6][R20.64+0x6000], R12 ;  /* 0x0060000c14007986 */ /* 0x0089e8000c101d06 */
[----:B-----5:R4:W-:Y:S01]  /*19d0*/  STG.E.128 desc[UR6][R20.64+0x7000], R16 ;  /* 0x0070001014007986 */ /* 0x0209e2000c101d06 */
[----:B------:R-:W-:Y:S05]  /*19e0*/  @P0 BRA `(.L_x_0) ;  /* 0xfffffffc00300947 */ /* 0x000fea000383ffff */
[----:B------:R-:W-:Y:S05]  /*19f0*/  EXIT ;  /* 0x000000000000794d */ /* 0x000fea0003800000 */
.L_x_4:
[----:B------:R-:W-:-:S00]  /*1a00*/  BRA `(.L_x_4) ;  /* 0xfffffffc00fc7947 */ /* 0x000fc0000383ffff */
[----:B------:R-:W-:-:S00]  /*1a10*/  NOP ;  /* 0x0000000000007918 */ /* 0x000fc00000000000 */
        /* <DEDUP_REMOVED lines=14> */
.L_x_5:


//--------------------- .nv.shared._Z4copyILi8192ELi256E4int4EvPKiPii --------------------------
	.section	.nv.shared._Z4copyILi8192ELi256E4int4EvPKiPii,"aw",@nobits
	.sectionflags	@""
	.align	16
.nv.shared._Z4copyILi8192ELi256E4int4EvPKiPii:
	.zero		33792


//--------------------- .nv.shared.reserved.0     --------------------------
	.section	.nv.shared.reserved.0,"aw",@nobits
	.weak		__nv_reservedSMEM_offset_0_alias
	.size		__nv_reservedSMEM_offset_0_alias, 0, 64
	.other		__nv_reservedSMEM_offset_0_alias,@"STO_CUDA_RESERVED_SHARED STV_DEFAULT"
__nv_reservedSMEM_offset_0_alias:
	.zero		0
	.zero		64


//--------------------- .nv.constant0._Z4copyILi8192ELi256E4int4EvPKiPii --------------------------
	.section	.nv.constant0._Z4copyILi8192ELi256E4int4EvPKiPii,"a",@progbits
	.sectionflags	@""
	.align	4
.nv.constant0._Z4copyILi8192ELi256E4int4EvPKiPii:
	.zero		916


//--------------------- SYMBOLS --------------------------

	.type		.nv.reservedSmem.offset0,@object
	.size		.nv.reservedSmem.offset0,0x4
	.type		.nv.reservedSmem.cap,@object
	.size		.nv.reservedSmem.cap,0x4
